//
// Generated by NVIDIA NVVM Compiler
//
// Compiler Build ID: CL-36424714
// Cuda compilation tools, release 13.0, V13.0.88
// Based on NVVM 20.0.0
//

.version 9.0
.target sm_100
.address_size 64

	// .globl	_Z14affine_decryptPiS_

.visible .entry _Z14affine_decryptPiS_(
	.param .u64 .ptr .align 1 _Z14affine_decryptPiS__param_0,
	.param .u64 .ptr .align 1 _Z14affine_decryptPiS__param_1
)
{
	.reg .b32 	%r<5>;
	.reg .b64 	%rd<8>;

	ld.param.u64 	%rd1, [_Z14affine_decryptPiS__param_0];
	ld.param.u64 	%rd2, [_Z14affine_decryptPiS__param_1];
	cvta.to.global.u64 	%rd3, %rd1;
	cvta.to.global.u64 	%rd4, %rd2;
	mov.u32 	%r1, %tid.x;
	mul.wide.u32 	%rd5, %r1, 4;
	add.s64 	%rd6, %rd3, %rd5;
	ld.global.u32 	%r2, [%rd6];
	mad.lo.s32 	%r3, %r2, 111, 75;
	and.b32  	%r4, %r3, 127;
	add.s64 	%rd7, %rd4, %rd5;
	st.global.u32 	[%rd7], %r4;
	ret;

}
	// .globl	_Z25affine_decrypt_multiblockPiS_
.visible .entry _Z25affine_decrypt_multiblockPiS_(
	.param .u64 .ptr .align 1 _Z25affine_decrypt_multiblockPiS__param_0,
	.param .u64 .ptr .align 1 _Z25affine_decrypt_multiblockPiS__param_1
)
{
	.reg .pred 	%p<2>;
	.reg .b32 	%r<8>;
	.reg .b64 	%rd<8>;

	ld.param.u64 	%rd1, [_Z25affine_decrypt_multiblockPiS__param_0];
	ld.param.u64 	%rd2, [_Z25affine_decrypt_multiblockPiS__param_1];
	mov.u32 	%r2, %ctaid.x;
	mov.u32 	%r3, %ntid.x;
	mov.u32 	%r4, %tid.x;
	mad.lo.s32 	%r1, %r2, %r3, %r4;
	setp.gt.s32 	%p1, %r1, 1023;
	@%p1 bra 	$L__BB1_2;
	cvta.to.global.u64 	%rd3, %rd1;
	cvta.to.global.u64 	%rd4, %rd2;
	mul.wide.s32 	%rd5, %r1, 4;
	add.s64 	%rd6, %rd3, %rd5;
	ld.global.u32 	%r5, [%rd6];
	mad.lo.s32 	%r6, %r5, 111, 75;
	and.b32  	%r7, %r6, 127;
	add.s64 	%rd7, %rd4, %rd5;
	st.global.u32 	[%rd7], %r7;
$L__BB1_2:
	ret;

}


// ===== COMPILED SASS (sm_100) =====

	.target	sm_100

	.elftype	@"ET_EXEC"


//--------------------- .note.nv.tkinfo           --------------------------
	.section	.note.nv.tkinfo,"",@"SHT_NOTE"
	.sectionflags	@"SHF_NOTE_NV_TKINFO"
	.tkinfo
        /*0018*/ 	.word	0x00000002
        /*0030*/ 	.string	""
        /*0030*/ 	.string	"ptxas"
        /*0030*/ 	.string	"Cuda compilation tools, release 13.0, V13.0.88"
        /*0030*/ 	.string	"Build cuda_13.0.r13.0/compiler.36424714_0"
        /*0030*/ 	.string	"-arch sm_100 -m 64 "



//--------------------- .note.nv.cuinfo           --------------------------
	.section	.note.nv.cuinfo,"",@"SHT_NOTE"
	.sectionflags	@"SHF_NOTE_NV_CUINFO"
        /*0018*/ 	.short	0x0002
        /*001a*/ 	.short	0x0064
        /*001c*/ 	.short	0x0082
	.zero		2


//--------------------- .nv.info                  --------------------------
	.section	.nv.info,"",@"SHT_CUDA_INFO"
	.align	4


	//----- nvinfo : EIATTR_REGCOUNT
	.align		4
        /*0000*/ 	.byte	0x04, 0x2f
        /*0002*/ 	.short	(.L_1 - .L_0)
	.align		4
.L_0:
        /*0004*/ 	.word	index@(_Z14affine_decryptPiS_)
        /*0008*/ 	.word	0x0000000c


	//----- nvinfo : EIATTR_FRAME_SIZE
	.align		4
.L_1:
        /*000c*/ 	.byte	0x04, 0x11
        /*000e*/ 	.short	(.L_3 - .L_2)
	.align		4
.L_2:
        /*0010*/ 	.word	index@(_Z14affine_decryptPiS_)
        /*0014*/ 	.word	0x00000000


	//----- nvinfo : EIATTR_REGCOUNT
	.align		4
.L_3:
        /*0018*/ 	.byte	0x04, 0x2f
        /*001a*/ 	.short	(.L_5 - .L_4)
	.align		4
.L_4:
        /*001c*/ 	.word	index@(_Z25affine_decrypt_multiblockPiS_)
        /*0020*/ 	.word	0x0000000c


	//----- nvinfo : EIATTR_FRAME_SIZE
	.align		4
.L_5:
        /*0024*/ 	.byte	0x04, 0x11
        /*0026*/ 	.short	(.L_7 - .L_6)
	.align		4
.L_6:
        /*0028*/ 	.word	index@(_Z25affine_decrypt_multiblockPiS_)
        /*002c*/ 	.word	0x00000000


	//----- nvinfo : EIATTR_MIN_STACK_SIZE
	.align		4
.L_7:
        /*0030*/ 	.byte	0x04, 0x12
        /*0032*/ 	.short	(.L_9 - .L_8)
	.align		4
.L_8:
        /*0034*/ 	.word	index@(_Z25affine_decrypt_multiblockPiS_)
        /*0038*/ 	.word	0x00000000


	//----- nvinfo : EIATTR_MIN_STACK_SIZE
	.align		4
.L_9:
        /*003c*/ 	.byte	0x04, 0x12
        /*003e*/ 	.short	(.L_11 - .L_10)
	.align		4
.L_10:
        /*0040*/ 	.word	index@(_Z14affine_decryptPiS_)
        /*0044*/ 	.word	0x00000000
.L_11:


//--------------------- .nv.compat                --------------------------
	.section	.nv.compat,"",@"SHT_CUDA_COMPAT_INFO"
	.align	4
        /*0000*/ 	.byte	0x02, 0x09, 0x00, 0x00, 0x02, 0x02, 0x01, 0x00, 0x02, 0x05, 0x05, 0x00, 0x03, 0x07, 0x01, 0x01
        /*0010*/ 	.byte	0x02, 0x03, 0x00, 0x00, 0x02, 0x06, 0x01, 0x00, 0x04, 0x0b, 0x08, 0x00, 0x09, 0x00, 0x00, 0x00
        /*0020*/ 	.byte	0x00, 0x00, 0x00, 0x00


//--------------------- .nv.info._Z25affine_decrypt_multiblockPiS_ --------------------------
	.section	.nv.info._Z25affine_decrypt_multiblockPiS_,"",@"SHT_CUDA_INFO"
	.sectionflags	@""
	.align	4


	//----- nvinfo : EIATTR_CUDA_API_VERSION
	.align		4
        /*0000*/ 	.byte	0x04, 0x37
        /*0002*/ 	.short	(.L_13 - .L_12)
.L_12:
        /*0004*/ 	.word	0x00000082


	//----- nvinfo : EIATTR_KPARAM_INFO
	.align		4
.L_13:
        /*0008*/ 	.byte	0x04, 0x17
        /*000a*/ 	.short	(.L_15 - .L_14)
.L_14:
        /*000c*/ 	.word	0x00000000
        /*0010*/ 	.short	0x0001
        /*0012*/ 	.short	0x0008
        /*0014*/ 	.byte	0x00, 0xf5, 0x21, 0x00


	//----- nvinfo : EIATTR_KPARAM_INFO
	.align		4
.L_15:
        /*0018*/ 	.byte	0x04, 0x17
        /*001a*/ 	.short	(.L_17 - .L_16)
.L_16:
        /*001c*/ 	.word	0x00000000
        /*0020*/ 	.short	0x0000
        /*0022*/ 	.short	0x0000
        /*0024*/ 	.byte	0x00, 0xf5, 0x21, 0x00


	//----- nvinfo : EIATTR_SPARSE_MMA_MASK
	.align		4
.L_17:
        /*0028*/ 	.byte	0x03, 0x50
        /*002a*/ 	.short	0x0000


	//----- nvinfo : EIATTR_MAXREG_COUNT
	.align		4
        /*002c*/ 	.byte	0x03, 0x1b
        /*002e*/ 	.short	0x00ff


	//----- nvinfo : EIATTR_MERCURY_ISA_VERSION
	.align		4
        /*0030*/ 	.byte	0x03, 0x5f
        /*0032*/ 	.short	0x0101


	//----- nvinfo : EIATTR_VRC_CTA_INIT_COUNT
	.align		4
        /*0034*/ 	.byte	0x02, 0x4a
	.zero		1
	.zero		1


	//----- nvinfo : EIATTR_EXIT_INSTR_OFFSETS
	.align		4
        /*0038*/ 	.byte	0x04, 0x1c
        /*003a*/ 	.short	(.L_19 - .L_18)


	//   ....[0]....
.L_18:
        /*003c*/ 	.word	0x00000060


	//   ....[1]....
        /*0040*/ 	.word	0x00000110


	//----- nvinfo : EIATTR_CBANK_PARAM_SIZE
	.align		4
.L_19:
        /*0044*/ 	.byte	0x03, 0x19
        /*0046*/ 	.short	0x0010


	//----- nvinfo : EIATTR_PARAM_CBANK
	.align		4
        /*0048*/ 	.byte	0x04, 0x0a
        /*004a*/ 	.short	(.L_21 - .L_20)
	.align		4
.L_20:
        /*004c*/ 	.word	index@(.nv.constant0._Z25affine_decrypt_multiblockPiS_)
        /*0050*/ 	.short	0x0380
        /*0052*/ 	.short	0x0010


	//----- nvinfo : EIATTR_SW_WAR
	.align		4
.L_21:
        /*0054*/ 	.byte	0x04, 0x36
        /*0056*/ 	.short	(.L_23 - .L_22)
.L_22:
        /*0058*/ 	.word	0x00000008
.L_23:


//--------------------- .nv.info._Z14affine_decryptPiS_ --------------------------
	.section	.nv.info._Z14affine_decryptPiS_,"",@"SHT_CUDA_INFO"
	.sectionflags	@""
	.align	4


	//----- nvinfo : EIATTR_CUDA_API_VERSION
	.align		4
        /*0000*/ 	.byte	0x04, 0x37
        /*0002*/ 	.short	(.L_25 - .L_24)
.L_24:
        /*0004*/ 	.word	0x00000082


	//----- nvinfo : EIATTR_KPARAM_INFO
	.align		4
.L_25:
        /*0008*/ 	.byte	0x04, 0x17
        /*000a*/ 	.short	(.L_27 - .L_26)
.L_26:
        /*000c*/ 	.word	0x00000000
        /*0010*/ 	.short	0x0001
        /*0012*/ 	.short	0x0008
        /*0014*/ 	.byte	0x00, 0xf5, 0x21, 0x00


	//----- nvinfo : EIATTR_KPARAM_INFO
	.align		4
.L_27:
        /*0018*/ 	.byte	0x04, 0x17
        /*001a*/ 	.short	(.L_29 - .L_28)
.L_28:
        /*001c*/ 	.word	0x00000000
        /*0020*/ 	.short	0x0000
        /*0022*/ 	.short	0x0000
        /*0024*/ 	.byte	0x00, 0xf5, 0x21, 0x00


	//----- nvinfo : EIATTR_SPARSE_MMA_MASK
	.align		4
.L_29:
        /*0028*/ 	.byte	0x03, 0x50
        /*002a*/ 	.short	0x0000


	//----- nvinfo : EIATTR_MAXREG_COUNT
	.align		4
        /*002c*/ 	.byte	0x03, 0x1b
        /*002e*/ 	.short	0x00ff


	//----- nvinfo : EIATTR_MERCURY_ISA_VERSION
	.align		4
        /*0030*/ 	.byte	0x03, 0x5f
        /*0032*/ 	.short	0x0101


	//----- nvinfo : EIATTR_VRC_CTA_INIT_COUNT
	.align		4
        /*0034*/ 	.byte	0x02, 0x4a
	.zero		1
	.zero		1


	//----- nvinfo : EIATTR_EXIT_INSTR_OFFSETS
	.align		4
        /*0038*/ 	.byte	0x04, 0x1c
        /*003a*/ 	.short	(.L_31 - .L_30)


	//   ....[0]....
.L_30:
        /*003c*/ 	.word	0x000000c0


	//----- nvinfo : EIATTR_CBANK_PARAM_SIZE
	.align		4
.L_31:
        /*0040*/ 	.byte	0x03, 0x19
        /*0042*/ 	.short	0x0010


	//----- nvinfo : EIATTR_PARAM_CBANK
	.align		4
        /*0044*/ 	.byte	0x04, 0x0a
        /*0046*/ 	.short	(.L_33 - .L_32)
	.align		4
.L_32:
        /*0048*/ 	.word	index@(.nv.constant0._Z14affine_decryptPiS_)
        /*004c*/ 	.short	0x0380
        /*004e*/ 	.short	0x0010


	//----- nvinfo : EIATTR_SW_WAR
	.align		4
.L_33:
        /*0050*/ 	.byte	0x04, 0x36
        /*0052*/ 	.short	(.L_35 - .L_34)
.L_34:
        /*0054*/ 	.word	0x00000008
.L_35:


//--------------------- .nv.callgraph             --------------------------
	.section	.nv.callgraph,"",@"SHT_CUDA_CALLGRAPH"
	.align	4
	.sectionentsize	8
	.align		4
        /*0000*/ 	.word	0x00000000
	.align		4
        /*0004*/ 	.word	0xffffffff
	.align		4
        /*0008*/ 	.word	0x00000000
	.align		4
        /*000c*/ 	.word	0xfffffffe
	.align		4
        /*0010*/ 	.word	0x00000000
	.align		4
        /*0014*/ 	.word	0xfffffffd
	.align		4
        /*0018*/ 	.word	0x00000000
	.align		4
        /*001c*/ 	.word	0xfffffffc


//--------------------- .text._Z25affine_decrypt_multiblockPiS_ --------------------------
	.section	.text._Z25affine_decrypt_multiblockPiS_,"ax",@progbits
	.align	128
        .global         _Z25affine_decrypt_multiblockPiS_
        .type           _Z25affine_decrypt_multiblockPiS_,@function
        .size           _Z25affine_decrypt_multiblockPiS_,(.L_x_2 - _Z25affine_decrypt_multiblockPiS_)
        .other          _Z25affine_decrypt_multiblockPiS_,@"STO_CUDA_ENTRY STV_DEFAULT"
_Z25affine_decrypt_multiblockPiS_:
.text._Z25affine_decrypt_multiblockPiS_:
[----:B------:R-:W-:Y:S01]  /*0000*/  LDC R1, c[0x0][0x37c] ;  /* 0x0000df00ff017b82 */ /* 0x000fe20000000800 */
[----:B------:R-:W0:Y:S07]  /*0010*/  S2R R0, SR_TID.X ;  /* 0x0000000000007919 */ /* 0x000e2e0000002100 */
[----:B------:R-:W0:Y:S08]  /*0020*/  S2UR UR4, SR_CTAID.X ;  /* 0x00000000000479c3 */ /* 0x000e300000002500 */
[----:B------:R-:W0:Y:S02]  /*0030*/  LDC R7, c[0x0][0x360] ;  /* 0x0000d800ff077b82 */ /* 0x000e240000000800 */
[----:B0-----:R-:W-:-:S05]  /*0040*/  IMAD R7, R7, UR4, R0 ;  /* 0x0000000407077c24 */ /* 0x001fca000f8e0200 */
[----:B------:R-:W-:-:S13]  /*0050*/  ISETP.GT.AND P0, PT, R7, 0x3ff, PT ;  /* 0x000003ff0700780c */ /* 0x000fda0003f04270 */
[----:B------:R-:W-:Y:S05]  /*0060*/  @P0 EXIT ;  /* 0x000000000000094d */ /* 0x000fea0003800000 */
[----:B------:R-:W0:Y:S01]  /*0070*/  LDC.64 R2, c[0x0][0x380] ;  /* 0x0000e000ff027b82 */ /* 0x000e220000000a00 */
[----:B------:R-:W1:Y:S07]  /*0080*/  LDCU.64 UR4, c[0x0][0x358] ;  /* 0x00006b00ff0477ac */ /* 0x000e6e0008000a00 */
[----:B------:R-:W2:Y:S01]  /*0090*/  LDC.64 R4, c[0x0][0x388] ;  /* 0x0000e200ff047b82 */ /* 0x000ea20000000a00 */
[----:B0-----:R-:W-:-:S06]  /*00a0*/  IMAD.WIDE R2, R7, 0x4, R2 ;  /* 0x0000000407027825 */ /* 0x001fcc00078e0202 */
[----:B-1----:R-:W3:Y:S01]  /*00b0*/  LDG.E R2, desc[UR4][R2.64] ;  /* 0x0000000402027981 */ /* 0x002ee2000c1e1900 */
[----:B------:R-:W-:Y:S02]  /*00c0*/  HFMA2 R9, -RZ, RZ, 0, 6.616115570068359375e-06 ;  /* 0x0000006fff097431 */ /* 0x000fe400000001ff */
[----:B--2---:R-:W-:-:S04]  /*00d0*/  IMAD.WIDE R4, R7, 0x4, R4 ;  /* 0x0000000407047825 */ /* 0x004fc800078e0204 */
[----:B---3--:R-:W-:-:S05]  /*00e0*/  IMAD R0, R2, R9, 0x4b ;  /* 0x0000004b02007424 */ /* 0x008fca00078e0209 */
[----:B------:R-:W-:-:S05]  /*00f0*/  LOP3.LUT R7, R0, 0x7f, RZ, 0xc0, !PT ;  /* 0x0000007f00077812 */ /* 0x000fca00078ec0ff */
[----:B------:R-:W-:Y:S01]  /*0100*/  STG.E desc[UR4][R4.64], R7 ;  /* 0x0000000704007986 */ /* 0x000fe2000c101904 */
[----:B------:R-:W-:Y:S05]  /*0110*/  EXIT ;  /* 0x000000000000794d */ /* 0x000fea0003800000 */
.L_x_0:
[----:B------:R-:W-:-:S00]  /*0120*/  BRA `(.L_x_0) ;  /* 0xfffffffc00fc7947 */ /* 0x000fc0000383ffff */
[----:B------:R-:W-:-:S00]  /*0130*/  NOP ;  /* 0x0000000000007918 */ /* 0x000fc00000000000 */
        /* <DEDUP_REMOVED lines=12> */
.L_x_2:


//--------------------- .text._Z14affine_decryptPiS_ --------------------------
	.section	.text._Z14affine_decryptPiS_,"ax",@progbits
	.align	128
        .global         _Z14affine_decryptPiS_
        .type           _Z14affine_decryptPiS_,@function
        .size           _Z14affine_decryptPiS_,(.L_x_3 - _Z14affine_decryptPiS_)
        .other          _Z14affine_decryptPiS_,@"STO_CUDA_ENTRY STV_DEFAULT"
_Z14affine_decryptPiS_:
.text._Z14affine_decryptPiS_:
[----:B------:R-:W-:Y:S01]  /*0000*/  LDC R1, c[0x0][0x37c] ;  /* 0x0000df00ff017b82 */ /* 0x000fe20000000800 */
[----:B------:R-:W0:Y:S07]  /*0010*/  S2R R7, SR_TID.X ;  /* 0x0000000000077919 */ /* 0x000e2e0000002100 */
[----:B------:R-:W0:Y:S01]  /*0020*/  LDC.64 R2, c[0x0][0x380] ;  /* 0x0000e000ff027b82 */ /* 0x000e220000000a00 */
[----:B------:R-:W1:Y:S07]  /*0030*/  LDCU.64 UR4, c[0x0][0x358] ;  /* 0x00006b00ff0477ac */ /* 0x000e6e0008000a00 */
[----:B------:R-:W2:Y:S01]  /*0040*/  LDC.64 R4, c[0x0][0x388] ;  /* 0x0000e200ff047b82 */ /* 0x000ea20000000a00 */
[----:B0-----:R-:W-:-:S06]  /*0050*/  IMAD.WIDE.U32 R2, R7, 0x4, R2 ;  /* 0x0000000407027825 */ /* 0x001fcc00078e0002 */
[----:B-1----:R-:W3:Y:S01]  /*0060*/  LDG.E R2, desc[UR4][R2.64] ;  /* 0x0000000402027981 */ /* 0x002ee2000c1e1900 */
[----:B------:R-:W-:Y:S02]  /*0070*/  HFMA2 R9, -RZ, RZ, 0, 6.616115570068359375e-06 ;  /* 0x0000006fff097431 */ /* 0x000fe400000001ff */
[----:B--2---:R-:W-:-:S04]  /*0080*/  IMAD.WIDE.U32 R4, R7, 0x4, R4 ;  /* 0x0000000407047825 */ /* 0x004fc800078e0004 */
[----:B---3--:R-:W-:-:S05]  /*0090*/  IMAD R0, R2, R9, 0x4b ;  /* 0x0000004b02007424 */ /* 0x008fca00078e0209 */
[----:B------:R-:W-:-:S05]  /*00a0*/  LOP3.LUT R7, R0, 0x7f, RZ, 0xc0, !PT ;  /* 0x0000007f00077812 */ /* 0x000fca00078ec0ff */
[----:B------:R-:W-:Y:S01]  /*00b0*/  STG.E desc[UR4][R4.64], R7 ;  /* 0x0000000704007986 */ /* 0x000fe2000c101904 */
[----:B------:R-:W-:Y:S05]  /*00c0*/  EXIT ;  /* 0x000000000000794d */ /* 0x000fea0003800000 */
.L_x_1:
        /* <DEDUP_REMOVED lines=11> */
.L_x_3:


//--------------------- .nv.shared.reserved.0     --------------------------
	.section	.nv.shared.reserved.0,"aw",@nobits
	.weak		__nv_reservedSMEM_offset_0_alias
	.size		__nv_reservedSMEM_offset_0_alias, 0, 64
	.other		__nv_reservedSMEM_offset_0_alias,@"STO_CUDA_RESERVED_SHARED STV_DEFAULT"
__nv_reservedSMEM_offset_0_alias:
	.zero		0
	.zero		64


//--------------------- .nv.constant0._Z25affine_decrypt_multiblockPiS_ --------------------------
	.section	.nv.constant0._Z25affine_decrypt_multiblockPiS_,"a",@progbits
	.sectionflags	@""
	.align	4
.nv.constant0._Z25affine_decrypt_multiblockPiS_:
	.zero		912


//--------------------- .nv.constant0._Z14affine_decryptPiS_ --------------------------
	.section	.nv.constant0._Z14affine_decryptPiS_,"a",@progbits
	.sectionflags	@""
	.align	4
.nv.constant0._Z14affine_decryptPiS_:
	.zero		912


//--------------------- SYMBOLS --------------------------

	.type		.nv.reservedSmem.offset0,@object
	.size		.nv.reservedSmem.offset0,0x4
